	.headerflags	@"EF_CUDA_TEXMODE_UNIFIED EF_CUDA_64BIT_ADDRESS EF_CUDA_ACCELERATORS EF_CUDA_SM90 EF_CUDA_VIRTUAL_SM(EF_CUDA_SM90)"
	.elftype	@"ET_EXEC"


//--------------------- .nv.info                  --------------------------
	.section	.nv.info,"",@"SHT_CUDA_INFO"
	.align	4


	//----- nvinfo : EIATTR_REGCOUNT
	.align		4
        /*0000*/ 	.byte	0x04, 0x2f
        /*0002*/ 	.short	(.L_3 - .L_2)
	.align		4
.L_2:
        /*0004*/ 	.word	index@(triton_poi_fused_cat_5)
        /*0008*/ 	.word	0x00000030


	//----- nvinfo : EIATTR_MIN_STACK_SIZE
	.align		4
.L_3:
        /*000c*/ 	.byte	0x04, 0x12
        /*000e*/ 	.short	(.L_5 - .L_4)
	.align		4
.L_4:
        /*0010*/ 	.word	index@(triton_poi_fused_cat_5)
        /*0014*/ 	.word	0x00000000


	//----- nvinfo : EIATTR_FRAME_SIZE
	.align		4
.L_5:
        /*0018*/ 	.byte	0x04, 0x11
        /*001a*/ 	.short	(.L_7 - .L_6)
	.align		4
.L_6:
        /*001c*/ 	.word	index@(triton_poi_fused_cat_5)
        /*0020*/ 	.word	0x00000000


	//----- nvinfo : EIATTR_MIN_STACK_SIZE
	.align		4
.L_7:
        /*0024*/ 	.byte	0x04, 0x12
        /*0026*/ 	.short	(.L_9 - .L_8)
	.align		4
.L_8:
        /*0028*/ 	.word	index@(triton_poi_fused_cat_5)
        /*002c*/ 	.word	0x00000000
.L_9:


//--------------------- .nv.info.triton_poi_fused_cat_5 --------------------------
	.section	.nv.info.triton_poi_fused_cat_5,"",@"SHT_CUDA_INFO"
	.sectionflags	@""
	.align	4


	//----- nvinfo : EIATTR_CUDA_API_VERSION
	.align		4
        /*0000*/ 	.byte	0x04, 0x37
        /*0002*/ 	.short	(.L_11 - .L_10)
.L_10:
        /*0004*/ 	.word	0x0000007c


	//----- nvinfo : EIATTR_KPARAM_INFO
	.align		4
.L_11:
        /*0008*/ 	.byte	0x04, 0x17
        /*000a*/ 	.short	(.L_13 - .L_12)
.L_12:
        /*000c*/ 	.word	0x00000000
        /*0010*/ 	.short	0x0015
        /*0012*/ 	.short	0x00a8
        /*0014*/ 	.byte	0x00, 0xf0, 0x11, 0x00


	//----- nvinfo : EIATTR_KPARAM_INFO
	.align		4
.L_13:
        /*0018*/ 	.byte	0x04, 0x17
        /*001a*/ 	.short	(.L_15 - .L_14)
.L_14:
        /*001c*/ 	.word	0x00000000
        /*0020*/ 	.short	0x0014
        /*0022*/ 	.short	0x00a0
        /*0024*/ 	.byte	0x00, 0xf4, 0x21, 0x00


	//----- nvinfo : EIATTR_KPARAM_INFO
	.align		4
.L_15:
        /*0028*/ 	.byte	0x04, 0x17
        /*002a*/ 	.short	(.L_17 - .L_16)
.L_16:
        /*002c*/ 	.word	0x00000000
        /*0030*/ 	.short	0x0013
        /*0032*/ 	.short	0x0098
        /*0034*/ 	.byte	0x00, 0xf4, 0x21, 0x00


	//----- nvinfo : EIATTR_KPARAM_INFO
	.align		4
.L_17:
        /*0038*/ 	.byte	0x04, 0x17
        /*003a*/ 	.short	(.L_19 - .L_18)
.L_18:
        /*003c*/ 	.word	0x00000000
        /*0040*/ 	.short	0x0012
        /*0042*/ 	.short	0x0090
        /*0044*/ 	.byte	0x00, 0xf4, 0x21, 0x00


	//----- nvinfo : EIATTR_KPARAM_INFO
	.align		4
.L_19:
        /*0048*/ 	.byte	0x04, 0x17
        /*004a*/ 	.short	(.L_21 - .L_20)
.L_20:
        /*004c*/ 	.word	0x00000000
        /*0050*/ 	.short	0x0011
        /*0052*/ 	.short	0x0088
        /*0054*/ 	.byte	0x00, 0xf4, 0x21, 0x00


	//----- nvinfo : EIATTR_KPARAM_INFO
	.align		4
.L_21:
        /*0058*/ 	.byte	0x04, 0x17
        /*005a*/ 	.short	(.L_23 - .L_22)
.L_22:
        /*005c*/ 	.word	0x00000000
        /*0060*/ 	.short	0x0010
        /*0062*/ 	.short	0x0080
        /*0064*/ 	.byte	0x00, 0xf4, 0x21, 0x00


	//----- nvinfo : EIATTR_KPARAM_INFO
	.align		4
.L_23:
        /*0068*/ 	.byte	0x04, 0x17
        /*006a*/ 	.short	(.L_25 - .L_24)
.L_24:
        /*006c*/ 	.word	0x00000000
        /*0070*/ 	.short	0x000f
        /*0072*/ 	.short	0x0078
        /*0074*/ 	.byte	0x00, 0xf4, 0x21, 0x00


	//----- nvinfo : EIATTR_KPARAM_INFO
	.align		4
.L_25:
        /*0078*/ 	.byte	0x04, 0x17
        /*007a*/ 	.short	(.L_27 - .L_26)
.L_26:
        /*007c*/ 	.word	0x00000000
        /*0080*/ 	.short	0x000e
        /*0082*/ 	.short	0x0070
        /*0084*/ 	.byte	0x00, 0xf4, 0x21, 0x00


	//----- nvinfo : EIATTR_KPARAM_INFO
	.align		4
.L_27:
        /*0088*/ 	.byte	0x04, 0x17
        /*008a*/ 	.short	(.L_29 - .L_28)
.L_28:
        /*008c*/ 	.word	0x00000000
        /*0090*/ 	.short	0x000d
        /*0092*/ 	.short	0x0068
        /*0094*/ 	.byte	0x00, 0xf4, 0x21, 0x00


	//----- nvinfo : EIATTR_KPARAM_INFO
	.align		4
.L_29:
        /*0098*/ 	.byte	0x04, 0x17
        /*009a*/ 	.short	(.L_31 - .L_30)
.L_30:
        /*009c*/ 	.word	0x00000000
        /*00a0*/ 	.short	0x000c
        /*00a2*/ 	.short	0x0060
        /*00a4*/ 	.byte	0x00, 0xf4, 0x21, 0x00


	//----- nvinfo : EIATTR_KPARAM_INFO
	.align		4
.L_31:
        /*00a8*/ 	.byte	0x04, 0x17
        /*00aa*/ 	.short	(.L_33 - .L_32)
.L_32:
        /*00ac*/ 	.word	0x00000000
        /*00b0*/ 	.short	0x000b
        /*00b2*/ 	.short	0x0058
        /*00b4*/ 	.byte	0x00, 0xf4, 0x21, 0x00


	//----- nvinfo : EIATTR_KPARAM_INFO
	.align		4
.L_33:
        /*00b8*/ 	.byte	0x04, 0x17
        /*00ba*/ 	.short	(.L_35 - .L_34)
.L_34:
        /*00bc*/ 	.word	0x00000000
        /*00c0*/ 	.short	0x000a
        /*00c2*/ 	.short	0x0050
        /*00c4*/ 	.byte	0x00, 0xf4, 0x21, 0x00


	//----- nvinfo : EIATTR_KPARAM_INFO
	.align		4
.L_35:
        /*00c8*/ 	.byte	0x04, 0x17
        /*00ca*/ 	.short	(.L_37 - .L_36)
.L_36:
        /*00cc*/ 	.word	0x00000000
        /*00d0*/ 	.short	0x0009
        /*00d2*/ 	.short	0x0048
        /*00d4*/ 	.byte	0x00, 0xf4, 0x21, 0x00


	//----- nvinfo : EIATTR_KPARAM_INFO
	.align		4
.L_37:
        /*00d8*/ 	.byte	0x04, 0x17
        /*00da*/ 	.short	(.L_39 - .L_38)
.L_38:
        /*00dc*/ 	.word	0x00000000
        /*00e0*/ 	.short	0x0008
        /*00e2*/ 	.short	0x0040
        /*00e4*/ 	.byte	0x00, 0xf4, 0x21, 0x00


	//----- nvinfo : EIATTR_KPARAM_INFO
	.align		4
.L_39:
        /*00e8*/ 	.byte	0x04, 0x17
        /*00ea*/ 	.short	(.L_41 - .L_40)
.L_40:
        /*00ec*/ 	.word	0x00000000
        /*00f0*/ 	.short	0x0007
        /*00f2*/ 	.short	0x0038
        /*00f4*/ 	.byte	0x00, 0xf4, 0x21, 0x00


	//----- nvinfo : EIATTR_KPARAM_INFO
	.align		4
.L_41:
        /*00f8*/ 	.byte	0x04, 0x17
        /*00fa*/ 	.short	(.L_43 - .L_42)
.L_42:
        /*00fc*/ 	.word	0x00000000
        /*0100*/ 	.short	0x0006
        /*0102*/ 	.short	0x0030
        /*0104*/ 	.byte	0x00, 0xf4, 0x21, 0x00


	//----- nvinfo : EIATTR_KPARAM_INFO
	.align		4
.L_43:
        /*0108*/ 	.byte	0x04, 0x17
        /*010a*/ 	.short	(.L_45 - .L_44)
.L_44:
        /*010c*/ 	.word	0x00000000
        /*0110*/ 	.short	0x0005
        /*0112*/ 	.short	0x0028
        /*0114*/ 	.byte	0x00, 0xf4, 0x21, 0x00


	//----- nvinfo : EIATTR_KPARAM_INFO
	.align		4
.L_45:
        /*0118*/ 	.byte	0x04, 0x17
        /*011a*/ 	.short	(.L_47 - .L_46)
.L_46:
        /*011c*/ 	.word	0x00000000
        /*0120*/ 	.short	0x0004
        /*0122*/ 	.short	0x0020
        /*0124*/ 	.byte	0x00, 0xf4, 0x21, 0x00


	//----- nvinfo : EIATTR_KPARAM_INFO
	.align		4
.L_47:
        /*0128*/ 	.byte	0x04, 0x17
        /*012a*/ 	.short	(.L_49 - .L_48)
.L_48:
        /*012c*/ 	.word	0x00000000
        /*0130*/ 	.short	0x0003
        /*0132*/ 	.short	0x0018
        /*0134*/ 	.byte	0x00, 0xf4, 0x21, 0x00


	//----- nvinfo : EIATTR_KPARAM_INFO
	.align		4
.L_49:
        /*0138*/ 	.byte	0x04, 0x17
        /*013a*/ 	.short	(.L_51 - .L_50)
.L_50:
        /*013c*/ 	.word	0x00000000
        /*0140*/ 	.short	0x0002
        /*0142*/ 	.short	0x0010
        /*0144*/ 	.byte	0x00, 0xf4, 0x21, 0x00


	//----- nvinfo : EIATTR_KPARAM_INFO
	.align		4
.L_51:
        /*0148*/ 	.byte	0x04, 0x17
        /*014a*/ 	.short	(.L_53 - .L_52)
.L_52:
        /*014c*/ 	.word	0x00000000
        /*0150*/ 	.short	0x0001
        /*0152*/ 	.short	0x0008
        /*0154*/ 	.byte	0x00, 0xf4, 0x21, 0x00


	//----- nvinfo : EIATTR_KPARAM_INFO
	.align		4
.L_53:
        /*0158*/ 	.byte	0x04, 0x17
        /*015a*/ 	.short	(.L_55 - .L_54)
.L_54:
        /*015c*/ 	.word	0x00000000
        /*0160*/ 	.short	0x0000
        /*0162*/ 	.short	0x0000
        /*0164*/ 	.byte	0x00, 0xf4, 0x21, 0x00


	//----- nvinfo : EIATTR_SPARSE_MMA_MASK
	.align		4
.L_55:
        /*0168*/ 	.byte	0x03, 0x50
        /*016a*/ 	.short	0x0000


	//----- nvinfo : EIATTR_MAXREG_COUNT
	.align		4
        /*016c*/ 	.byte	0x03, 0x1b
        /*016e*/ 	.short	0x00ff


	//----- nvinfo : EIATTR_EXIT_INSTR_OFFSETS
	.align		4
        /*0170*/ 	.byte	0x04, 0x1c
        /*0172*/ 	.short	(.L_57 - .L_56)


	//   ....[0]....
.L_56:
        /*0174*/ 	.word	0x00001440


	//----- nvinfo : EIATTR_REQNTID
	.align		4
.L_57:
        /*0178*/ 	.byte	0x04, 0x10
        /*017a*/ 	.short	(.L_59 - .L_58)
.L_58:
        /*017c*/ 	.word	0x00000080
        /*0180*/ 	.word	0x00000001
        /*0184*/ 	.word	0x00000001


	//----- nvinfo : EIATTR_CBANK_PARAM_SIZE
	.align		4
.L_59:
        /*0188*/ 	.byte	0x03, 0x19
        /*018a*/ 	.short	0x00ac


	//----- nvinfo : EIATTR_PARAM_CBANK
	.align		4
        /*018c*/ 	.byte	0x04, 0x0a
        /*018e*/ 	.short	(.L_61 - .L_60)
	.align		4
.L_60:
        /*0190*/ 	.word	index@(.nv.constant0.triton_poi_fused_cat_5)
        /*0194*/ 	.short	0x0210
        /*0196*/ 	.short	0x00ac


	//----- nvinfo : EIATTR_SW_WAR
	.align		4
.L_61:
        /*0198*/ 	.byte	0x04, 0x36
        /*019a*/ 	.short	(.L_63 - .L_62)
.L_62:
        /*019c*/ 	.word	0x00000008
.L_63:


//--------------------- .nv.callgraph             --------------------------
	.section	.nv.callgraph,"",@"SHT_CUDA_CALLGRAPH"
	.align	4
	.sectionentsize	8
	.align		4
        /*0000*/ 	.word	0x00000000
	.align		4
        /*0004*/ 	.word	0xffffffff
	.align		4
        /*0008*/ 	.word	0x00000000
	.align		4
        /*000c*/ 	.word	0xfffffffe
	.align		4
        /*0010*/ 	.word	0x00000000
	.align		4
        /*0014*/ 	.word	0xfffffffd
	.align		4
        /*0018*/ 	.word	0x00000000
	.align		4
        /*001c*/ 	.word	0xfffffffc


//--------------------- .nv.constant4             --------------------------
	.section	.nv.constant4,"a",@progbits
	.align	8
	.align		8
.nv.constant4:
        /*0000*/ 	.dword	_$_str
	.align		8
        /*0008*/ 	.dword	_$_str_$_2


//--------------------- .text.triton_poi_fused_cat_5 --------------------------
	.section	.text.triton_poi_fused_cat_5,"ax",@progbits
	.align	128
        .global         triton_poi_fused_cat_5
        .type           triton_poi_fused_cat_5,@function
        .size           triton_poi_fused_cat_5,(.L_x_1 - triton_poi_fused_cat_5)
        .other          triton_poi_fused_cat_5,@"STO_CUDA_ENTRY STV_DEFAULT"
triton_poi_fused_cat_5:
.text.triton_poi_fused_cat_5:
[----:B------:R-:W-:Y:S01]  /*0000*/  LDC R1, c[0x0][0x28] ;  /* 0x00000a00ff017b82 */ /* 0x000fe20000000800 */
[----:B------:R-:W1:Y:S01]  /*0010*/  S2R R0, SR_TID.X ;  /* 0x0000000000007919 */ /* 0x000e620000002100 */
[----:B------:R-:W-:Y:S01]  /*0020*/  IMAD.MOV.U32 R26, RZ, RZ, RZ ;  /* 0x000000ffff1a7224 */ /* 0x000fe200078e00ff */
[----:B------:R-:W-:Y:S01]  /*0030*/  ULDC.64 UR4, c[0x0][0x208] ;  /* 0x0000820000047ab9 */ /* 0x000fe20000000a00 */
[----:B------:R-:W2:Y:S01]  /*0040*/  S2R R11, SR_CTAID.X ;  /* 0x00000000000b7919 */ /* 0x000ea20000002500 */
[----:B------:R-:W-:Y:S02]  /*0050*/  IMAD.MOV.U32 R30, RZ, RZ, RZ ;  /* 0x000000ffff1e7224 */ /* 0x000fe400078e00ff */
[----:B------:R-:W-:Y:S02]  /*0060*/  IMAD.MOV.U32 R34, RZ, RZ, RZ ;  /* 0x000000ffff227224 */ /* 0x000fe400078e00ff */
[----:B------:R-:W-:Y:S01]  /*0070*/  IMAD.MOV.U32 R41, RZ, RZ, RZ ;  /* 0x000000ffff297224 */ /* 0x000fe200078e00ff */
[----:B------:R-:W-:-:S02]  /*0080*/  CS2R R36, SRZ ;  /* 0x0000000000247805 */ /* 0x000fc4000001ff00 */
[----:B------:R-:W-:Y:S01]  /*0090*/  CS2R R38, SRZ ;  /* 0x0000000000267805 */ /* 0x000fe2000001ff00 */
[----:B------:R-:W-:Y:S01]  /*00a0*/  ULDC.64 UR6, c[0x0][0x238] ;  /* 0x00008e0000067ab9 */ /* 0x000fe20000000a00 */
[----:B------:R-:W-:Y:S01]  /*00b0*/  ULDC.64 UR8, c[0x0][0x260] ;  /* 0x0000980000087ab9 */ /* 0x000fe20000000a00 */
[----:B------:R-:W-:Y:S01]  /*00c0*/  ULDC.64 UR10, c[0x0][0x288] ;  /* 0x0000a200000a7ab9 */ /* 0x000fe20000000a00 */
[----:B------:R-:W3:Y:S08]  /*00d0*/  LDC.64 R16, c[0x0][0x210] ;  /* 0x00008400ff107b82 */ /* 0x000ef00000000a00 */
[----:B------:R-:W4:Y:S08]  /*00e0*/  LDC.64 R42, c[0x0][0x218] ;  /* 0x00008600ff2a7b82 */ /* 0x000f300000000a00 */
[----:B------:R-:W5:Y:S01]  /*00f0*/  LDC.64 R24, c[0x0][0x230] ;  /* 0x00008c00ff187b82 */ /* 0x000f620000000a00 */
[----:B-1----:R-:W-:-:S05]  /*0100*/  IMAD.SHL.U32 R0, R0, 0x2, RZ ;  /* 0x0000000200007824 */ /* 0x002fca00078e00ff */
[----:B------:R-:W-:Y:S02]  /*0110*/  LOP3.LUT R0, R0, 0xfe, RZ, 0xc0, !PT ;  /* 0x000000fe00007812 */ /* 0x000fe400078ec0ff */
[----:B------:R-:W1:Y:S03]  /*0120*/  LDC.64 R28, c[0x0][0x258] ;  /* 0x00009600ff1c7b82 */ /* 0x000e660000000a00 */
[----:B--2---:R-:W-:-:S05]  /*0130*/  IMAD R0, R11, 0x100, R0 ;  /* 0x000001000b007824 */ /* 0x004fca00078e0200 */
[----:B------:R-:W-:-:S04]  /*0140*/  SHF.R.S32.HI R3, RZ, 0x1f, R0 ;  /* 0x0000001fff037819 */ /* 0x000fc80000011400 */
[----:B------:R-:W-:Y:S02]  /*0150*/  LEA.HI R8, R3, R0, RZ, 0x4 ;  /* 0x0000000003087211 */ /* 0x000fe400078f20ff */
[----:B------:R-:W2:Y:S02]  /*0160*/  LDC.64 R2, c[0x0][0x220] ;  /* 0x00008800ff027b82 */ /* 0x000ea40000000a00 */
[----:B------:R-:W-:-:S05]  /*0170*/  SHF.R.S32.HI R45, RZ, 0x4, R8 ;  /* 0x00000004ff2d7819 */ /* 0x000fca0000011408 */
[----:B------:R-:W-:-:S05]  /*0180*/  IMAD.HI R4, R45, 0x2aaaaaab, RZ ;  /* 0x2aaaaaab2d047827 */ /* 0x000fca00078e02ff */
[----:B------:R-:W-:-:S04]  /*0190*/  SHF.R.U32.HI R5, RZ, 0x1f, R4 ;  /* 0x0000001fff057819 */ /* 0x000fc80000011604 */
[----:B------:R-:W-:-:S05]  /*01a0*/  LEA.HI R4, R4, R5, RZ, 0x19 ;  /* 0x0000000504047211 */ /* 0x000fca00078fc8ff */
[----:B------:R-:W-:Y:S02]  /*01b0*/  IMAD R45, R4, -0x300, R45 ;  /* 0xfffffd00042d7824 */ /* 0x000fe400078e022d */
[----:B------:R-:W1:Y:S02]  /*01c0*/  LDC.64 R4, c[0x0][0x248] ;  /* 0x00009200ff047b82 */ /* 0x000e640000000a00 */
[C---:B--2---:R-:W-:Y:S01]  /*01d0*/  IMAD.WIDE R2, R45.reuse, 0x4, R2 ;  /* 0x000000042d027825 */ /* 0x044fe200078e0202 */
[----:B------:R-:W-:-:S13]  /*01e0*/  ISETP.GE.AND P0, PT, R45, 0xc0, PT ;  /* 0x000000c02d00780c */ /* 0x000fda0003f06270 */
[----:B------:R-:W2:Y:S01]  /*01f0*/  @!P0 LDG.E.EL R26, desc[UR4][R2.64] ;  /* 0x00000004021a8981 */ /* 0x000ea2000c2e1900 */
[----:B------:R-:W-:-:S03]  /*0200*/  VIADD R6, R45, 0xffffff40 ;  /* 0xffffff402d067836 */ /* 0x000fc60000000000 */
[----:B------:R3:W2:Y:S02]  /*0210*/  @!P0 LDG.E.EL R30, desc[UR4][R2.64] ;  /* 0x00000004021e8981 */ /* 0x0006a4000c2e1900 */
[----:B------:R-:W-:Y:S01]  /*0220*/  ISETP.GE.U32.AND P1, PT, R6, 0xc0, PT ;  /* 0x000000c00600780c */ /* 0x000fe20003f26070 */
[C---:B01----:R-:W-:Y:S01]  /*0230*/  IMAD.WIDE R4, R45.reuse, 0x4, R4 ;  /* 0x000000042d047825 */ /* 0x043fe200078e0204 */
[----:B------:R-:W3:Y:S11]  /*0240*/  LDC.64 R6, c[0x0][0x270] ;  /* 0x00009c00ff067b82 */ /* 0x000ef60000000a00 */
[----:B------:R-:W2:Y:S04]  /*0250*/  @!P1 LDG.E.EL R34, desc[UR4][R4.64+-0x300] ;  /* 0xfffd000404229981 */ /* 0x000ea8000c2e1900 */
[----:B------:R0:W2:Y:S01]  /*0260*/  @!P1 LDG.E.EL R41, desc[UR4][R4.64+-0x300] ;  /* 0xfffd000404299981 */ /* 0x0000a2000c2e1900 */
[----:B------:R-:W-:-:S05]  /*0270*/  VIADD R9, R45, 0xfffffe80 ;  /* 0xfffffe802d097836 */ /* 0x000fca0000000000 */
[----:B------:R-:W-:Y:S01]  /*0280*/  ISETP.GE.U32.AND P3, PT, R9, 0xc0, PT ;  /* 0x000000c00900780c */ /* 0x000fe20003f66070 */
[C---:B---3--:R-:W-:Y:S02]  /*0290*/  IMAD.WIDE R2, R45.reuse, 0x4, R6 ;  /* 0x000000042d027825 */ /* 0x048fe400078e0206 */
[----:B------:R-:W0:Y:S10]  /*02a0*/  LDC.64 R6, c[0x0][0x298] ;  /* 0x0000a600ff067b82 */ /* 0x000e340000000a00 */
[----:B------:R-:W3:Y:S04]  /*02b0*/  @!P3 LDG.E.EL R36, desc[UR4][R2.64+-0x600] ;  /* 0xfffa00040224b981 */ /* 0x000ee8000c2e1900 */
[----:B------:R1:W3:Y:S01]  /*02c0*/  @!P3 LDG.E.EL R39, desc[UR4][R2.64+-0x600] ;  /* 0xfffa00040227b981 */ /* 0x0002e2000c2e1900 */
[C---:B------:R-:W-:Y:S01]  /*02d0*/  ISETP.GT.AND P2, PT, R45.reuse, 0x23f, PT ;  /* 0x0000023f2d00780c */ /* 0x040fe20003f44270 */
[----:B0-----:R-:W-:-:S12]  /*02e0*/  IMAD.WIDE R4, R45, 0x4, R6 ;  /* 0x000000042d047825 */ /* 0x001fd800078e0206 */
[----:B------:R-:W3:Y:S04]  /*02f0*/  @P2 LDG.E.EL R37, desc[UR4][R4.64+-0x900] ;  /* 0xfff7000404252981 */ /* 0x000ee8000c2e1900 */
[----:B------:R0:W3:Y:S01]  /*0300*/  @P2 LDG.E.EL R38, desc[UR4][R4.64+-0x900] ;  /* 0xfff7000404262981 */ /* 0x0000e2000c2e1900 */
[----:B------:R-:W-:Y:S01]  /*0310*/  IMAD.HI R6, R0, 0x2aaaaaab, RZ ;  /* 0x2aaaaaab00067827 */ /* 0x000fe200078e02ff */
[----:B-1----:R-:W-:-:S03]  /*0320*/  SHF.R.S32.HI R3, RZ, 0x17, R11 ;  /* 0x00000017ff037819 */ /* 0x002fc6000001140b */
[----:B------:R-:W-:Y:S01]  /*0330*/  VIADD R2, R0, 0x1 ;  /* 0x0000000100027836 */ /* 0x000fe20000000000 */
[----:B------:R-:W-:Y:S02]  /*0340*/  SHF.R.U32.HI R7, RZ, 0x1f, R6 ;  /* 0x0000001fff077819 */ /* 0x000fe40000011606 */
[----:B------:R-:W-:Y:S02]  /*0350*/  SGXT R3, R3, 0x1 ;  /* 0x000000010303781a */ /* 0x000fe40000000200 */
[----:B------:R-:W-:Y:S02]  /*0360*/  LEA.HI.SX32 R6, R6, R7, 0x15 ;  /* 0x0000000706067211 */ /* 0x000fe400078faaff */
[----:B------:R-:W-:Y:S02]  /*0370*/  LOP3.LUT R7, R8, 0xfffffff0, RZ, 0xc0, !PT ;  /* 0xfffffff008077812 */ /* 0x000fe400078ec0ff */
[----:B------:R-:W-:Y:S01]  /*0380*/  LEA.HI R3, R3, R2, RZ, 0x4 ;  /* 0x0000000203037211 */ /* 0x000fe200078f20ff */
[----:B------:R-:W-:Y:S01]  /*0390*/  IMAD R22, R6, 0xc00, RZ ;  /* 0x00000c0006167824 */ /* 0x000fe200078e02ff */
[----:B0-----:R-:W-:Y:S01]  /*03a0*/  SHF.R.S32.HI R5, RZ, 0x1f, R45 ;  /* 0x0000001fff057819 */ /* 0x001fe2000001142d */
[----:B------:R-:W-:Y:S01]  /*03b0*/  IMAD.IADD R7, R0, 0x1, -R7 ;  /* 0x0000000100077824 */ /* 0x000fe200078e0a07 */
[----:B------:R-:W-:-:S03]  /*03c0*/  LOP3.LUT R3, R3, 0xfffffff0, RZ, 0xc0, !PT ;  /* 0xfffffff003037812 */ /* 0x000fc600078ec0ff */
[----:B------:R-:W-:Y:S02]  /*03d0*/  IMAD R10, R7, 0xc0, R22 ;  /* 0x000000c0070a7824 */ /* 0x000fe400078e0216 */
[----:B------:R-:W-:Y:S02]  /*03e0*/  IMAD.IADD R3, R2, 0x1, -R3 ;  /* 0x0000000102037824 */ /* 0x000fe400078e0a03 */
[----:B------:R-:W-:Y:S01]  /*03f0*/  IMAD.IADD R33, R45, 0x1, R10 ;  /* 0x000000012d217824 */ /* 0x000fe200078e020a */
[----:B------:R-:W-:Y:S01]  /*0400*/  IADD3 R8, P4, R45, R10, RZ ;  /* 0x0000000a2d087210 */ /* 0x000fe20007f9e0ff */
[----:B------:R-:W-:Y:S02]  /*0410*/  IMAD R22, R3, 0xc0, R22 ;  /* 0x000000c003167824 */ /* 0x000fe400078e0216 */
[----:B------:R-:W-:Y:S01]  /*0420*/  IMAD.MOV.U32 R2, RZ, RZ, RZ ;  /* 0x000000ffff027224 */ /* 0x000fe200078e00ff */
[----:B------:R-:W-:Y:S01]  /*0430*/  LEA.HI.X.SX32 R7, R10, R5, 0x1, P4 ;  /* 0x000000050a077211 */ /* 0x000fe200020f0eff */
[----:B------:R-:W-:-:S03]  /*0440*/  IMAD.SHL.U32 R18, R8, 0x4, RZ ;  /* 0x0000000408127824 */ /* 0x000fc600078e00ff */
[----:B------:R-:W-:Y:S02]  /*0450*/  SHF.L.U64.HI R8, R8, 0x2, R7 ;  /* 0x0000000208087819 */ /* 0x000fe40000010207 */
[----:B------:R-:W-:-:S04]  /*0460*/  IADD3 R6, P4, R18, UR6, RZ ;  /* 0x0000000612067c10 */ /* 0x000fc8000ff9e0ff */
[----:B------:R-:W-:Y:S02]  /*0470*/  IADD3.X R7, R8, UR7, RZ, P4, !PT ;  /* 0x0000000708077c10 */ /* 0x000fe4000a7fe4ff */
[----:B------:R-:W-:Y:S02]  /*0480*/  IADD3 R12, P4, R45, R22, RZ ;  /* 0x000000162d0c7210 */ /* 0x000fe40007f9e0ff */
[----:B------:R-:W-:Y:S01]  /*0490*/  IADD3 R20, P5, R18, UR8, RZ ;  /* 0x0000000812147c10 */ /* 0x000fe2000ffbe0ff */
[----:B------:R-:W-:Y:S01]  /*04a0*/  IMAD.MOV.U32 R3, RZ, RZ, RZ ;  /* 0x000000ffff037224 */ /* 0x000fe200078e00ff */
[----:B------:R-:W-:Y:S01]  /*04b0*/  LEA.HI.X.SX32 R11, R22, R5, 0x1, P4 ;  /* 0x00000005160b7211 */ /* 0x000fe200020f0eff */
[----:B------:R-:W-:Y:S01]  /*04c0*/  IMAD.WIDE R32, R33, 0x4, R16 ;  /* 0x0000000421207825 */ /* 0x000fe200078e0210 */
[----:B------:R-:W-:Y:S02]  /*04d0*/  IADD3 R18, P4, R18, UR10, RZ ;  /* 0x0000000a12127c10 */ /* 0x000fe4000ff9e0ff */
[----:B------:R-:W-:-:S02]  /*04e0*/  CS2R R4, SRZ ;  /* 0x0000000000047805 */ /* 0x000fc4000001ff00 */
[C---:B------:R-:W-:Y:S01]  /*04f0*/  SHF.L.U64.HI R11, R12.reuse, 0x2, R11 ;  /* 0x000000020c0b7819 */ /* 0x040fe2000001020b */
[----:B----4-:R-:W-:Y:S01]  /*0500*/  IMAD.WIDE R42, R45, 0x4, R42 ;  /* 0x000000042d2a7825 */ /* 0x010fe200078e022a */
[----:B------:R-:W-:Y:S01]  /*0510*/  IADD3.X R19, R8, UR11, RZ, P4, !PT ;  /* 0x0000000b08137c10 */ /* 0x000fe2000a7fe4ff */
[----:B------:R-:W4:Y:S01]  /*0520*/  @!P1 LDG.E.EL R2, desc[UR4][R6.64+-0x300] ;  /* 0xfffd000406029981 */ /* 0x000f22000c2e1900 */
[----:B------:R-:W-:Y:S01]  /*0530*/  IADD3.X R21, R8, UR9, RZ, P5, !PT ;  /* 0x0000000908157c10 */ /* 0x000fe2000affe4ff */
[----:B------:R-:W-:Y:S02]  /*0540*/  IMAD.SHL.U32 R12, R12, 0x4, RZ ;  /* 0x000000040c0c7824 */ /* 0x000fe400078e00ff */
[----:B------:R0:W4:Y:S03]  /*0550*/  @P2 LDG.E.EL R4, desc[UR4][R18.64+-0x900] ;  /* 0xfff7000412042981 */ /* 0x000126000c2e1900 */
[----:B------:R-:W-:Y:S01]  /*0560*/  IADD3 R8, P4, R12, UR6, RZ ;  /* 0x000000060c087c10 */ /* 0x000fe2000ff9e0ff */
[----:B------:R1:W4:Y:S01]  /*0570*/  @!P3 LDG.E.EL R3, desc[UR4][R20.64+-0x600] ;  /* 0xfffa00041403b981 */ /* 0x000322000c2e1900 */
[----:B0-----:R-:W0:Y:S01]  /*0580*/  LDC.64 R18, c[0x0][0x240] ;  /* 0x00009000ff127b82 */ /* 0x001e220000000a00 */
[----:B------:R-:W-:-:S02]  /*0590*/  IADD3 R14, P5, R12, UR8, RZ ;  /* 0x000000080c0e7c10 */ /* 0x000fc4000ffbe0ff */
[----:B------:R-:W-:Y:S02]  /*05a0*/  IADD3.X R9, R11, UR7, RZ, P4, !PT ;  /* 0x000000070b097c10 */ /* 0x000fe4000a7fe4ff */
[----:B------:R-:W-:Y:S02]  /*05b0*/  IADD3 R12, P4, R12, UR10, RZ ;  /* 0x0000000a0c0c7c10 */ /* 0x000fe4000ff9e0ff */
[----:B------:R-:W-:Y:S01]  /*05c0*/  IADD3.X R15, R11, UR9, RZ, P5, !PT ;  /* 0x000000090b0f7c10 */ /* 0x000fe2000affe4ff */
[----:B------:R5:W4:Y:S01]  /*05d0*/  @!P1 LDG.E.EL R5, desc[UR4][R8.64+-0x300] ;  /* 0xfffd000408059981 */ /* 0x000b22000c2e1900 */
[----:B------:R-:W-:Y:S01]  /*05e0*/  IADD3.X R13, R11, UR11, RZ, P4, !PT ;  /* 0x0000000b0b0d7c10 */ /* 0x000fe2000a7fe4ff */
[----:B------:R-:W-:Y:S01]  /*05f0*/  IMAD.IADD R11, R45, 0x1, R22 ;  /* 0x000000012d0b7824 */ /* 0x000fe200078e0216 */
[----:B-1----:R-:W1:Y:S03]  /*0600*/  LDC.64 R20, c[0x0][0x228] ;  /* 0x00008a00ff147b82 */ /* 0x002e660000000a00 */
[----:B------:R-:W-:Y:S01]  /*0610*/  IMAD.WIDE R16, R11, 0x4, R16 ;  /* 0x000000040b107825 */ /* 0x000fe200078e0210 */
[----:B------:R-:W-:-:S02]  /*0620*/  CS2R R10, SRZ ;  /* 0x00000000000a7805 */ /* 0x000fc4000001ff00 */
[----:B-----5:R-:W-:Y:S02]  /*0630*/  CS2R R8, SRZ ;  /* 0x0000000000087805 */ /* 0x020fe4000001ff00 */
[----:B------:R-:W-:Y:S01]  /*0640*/  CS2R R6, SRZ ;  /* 0x0000000000067805 */ /* 0x000fe2000001ff00 */
[----:B------:R-:W5:Y:S01]  /*0650*/  LDC.64 R22, c[0x0][0x250] ;  /* 0x00009400ff167b82 */ /* 0x000f620000000a00 */
[----:B------:R-:W4:Y:S04]  /*0660*/  @!P0 LDG.E.EL R10, desc[UR4][R42.64] ;  /* 0x000000042a0a8981 */ /* 0x000f28000c2e1900 */
[----:B------:R0:W4:Y:S04]  /*0670*/  @!P0 LDG.E.EL R9, desc[UR4][R16.64] ;  /* 0x0000000410098981 */ /* 0x000128000c2e1900 */
[----:B------:R0:W4:Y:S01]  /*0680*/  @!P0 LDG.E.EL R11, desc[UR4][R42.64] ;  /* 0x000000042a0b8981 */ /* 0x000122000c2e1900 */
[----:B------:R-:W-:-:S03]  /*0690*/  IMAD.WIDE R24, R45, 0x4, R24 ;  /* 0x000000042d187825 */ /* 0x000fc600078e0218 */
[----:B------:R0:W4:Y:S02]  /*06a0*/  @!P3 LDG.E.EL R6, desc[UR4][R14.64+-0x600] ;  /* 0xfffa00040e06b981 */ /* 0x000124000c2e1900 */
[----:B0-----:R-:W-:Y:S02]  /*06b0*/  CS2R R16, SRZ ;  /* 0x0000000000107805 */ /* 0x001fe4000001ff00 */
[----:B------:R0:W4:Y:S01]  /*06c0*/  @P2 LDG.E.EL R7, desc[UR4][R12.64+-0x900] ;  /* 0xfff700040c072981 */ /* 0x000122000c2e1900 */
[----:B------:R-:W-:-:S03]  /*06d0*/  IMAD.WIDE R42, R45, 0x4, R18 ;  /* 0x000000042d2a7825 */ /* 0x000fc600078e0212 */
[----:B------:R1:W4:Y:S01]  /*06e0*/  @!P0 LDG.E.EL R8, desc[UR4][R32.64] ;  /* 0x0000000420088981 */ /* 0x000322000c2e1900 */
[----:B------:R-:W-:-:S03]  /*06f0*/  CS2R R14, SRZ ;  /* 0x00000000000e7805 */ /* 0x000fc6000001ff00 */
[----:B------:R-:W4:Y:S04]  /*0700*/  @!P1 LDG.E.EL R16, desc[UR4][R42.64+-0x300] ;  /* 0xfffd00042a109981 */ /* 0x000f28000c2e1900 */
[----:B------:R5:W4:Y:S01]  /*0710*/  @!P1 LDG.E.EL R17, desc[UR4][R42.64+-0x300] ;  /* 0xfffd00042a119981 */ /* 0x000b22000c2e1900 */
[----:B0-----:R-:W-:Y:S01]  /*0720*/  CS2R R12, SRZ ;  /* 0x00000000000c7805 */ /* 0x001fe2000001ff00 */
[C---:B-1----:R-:W-:Y:S01]  /*0730*/  IMAD.WIDE R20, R45.reuse, 0x4, R20 ;  /* 0x000000042d147825 */ /* 0x042fe200078e0214 */
[----:B------:R-:W0:Y:S01]  /*0740*/  LDC.64 R32, c[0x0][0x268] ;  /* 0x00009a00ff207b82 */ /* 0x000e220000000a00 */
[----:B------:R-:W4:Y:S04]  /*0750*/  @!P0 LDG.E.EL R14, desc[UR4][R24.64] ;  /* 0x00000004180e8981 */ /* 0x000f28000c2e1900 */
[----:B------:R1:W4:Y:S03]  /*0760*/  @!P0 LDG.E.EL R15, desc[UR4][R24.64] ;  /* 0x00000004180f8981 */ /* 0x000326000c2e1900 */
[----:B-----5:R-:W5:Y:S01]  /*0770*/  LDC.64 R42, c[0x0][0x278] ;  /* 0x00009e00ff2a7b82 */ /* 0x020f620000000a00 */
[----:B------:R-:W-:Y:S01]  /*0780*/  CS2R R18, SRZ ;  /* 0x0000000000127805 */ /* 0x000fe2000001ff00 */
[----:B------:R-:W4:Y:S01]  /*0790*/  @!P0 LDG.E.EL R12, desc[UR4][R20.64] ;  /* 0x00000004140c8981 */ /* 0x000f22000c2e1900 */
[----:B------:R-:W-:-:S03]  /*07a0*/  IMAD.WIDE R22, R45, 0x4, R22 ;  /* 0x000000042d167825 */ /* 0x000fc600078e0216 */
[----:B------:R1:W4:Y:S02]  /*07b0*/  @!P0 LDG.E.EL R13, desc[UR4][R20.64] ;  /* 0x00000004140d8981 */ /* 0x000324000c2e1900 */
[----:B-1----:R-:W1:Y:S01]  /*07c0*/  LDC.64 R24, c[0x0][0x280] ;  /* 0x0000a000ff187b82 */ /* 0x002e620000000a00 */
[----:B------:R-:W-:Y:S01]  /*07d0*/  IMAD.WIDE R28, R45, 0x4, R28 ;  /* 0x000000042d1c7825 */ /* 0x000fe200078e021c */
[----:B------:R-:W4:Y:S04]  /*07e0*/  @!P1 LDG.E.EL R18, desc[UR4][R22.64+-0x300] ;  /* 0xfffd000416129981 */ /* 0x000f28000c2e1900 */
[----:B------:R0:W4:Y:S01]  /*07f0*/  @!P1 LDG.E.EL R19, desc[UR4][R22.64+-0x300] ;  /* 0xfffd000416139981 */ /* 0x000122000c2e1900 */
[----:B------:R-:W-:-:S06]  /*0800*/  CS2R R20, SRZ ;  /* 0x0000000000147805 */ /* 0x000fcc000001ff00 */
[----:B------:R-:W4:Y:S01]  /*0810*/  @!P1 LDG.E.EL R20, desc[UR4][R28.64+-0x300] ;  /* 0xfffd00041c149981 */ /* 0x000f22000c2e1900 */
[----:B0-----:R-:W0:Y:S03]  /*0820*/  LDC.64 R22, c[0x0][0x290] ;  /* 0x0000a400ff167b82 */ /* 0x001e260000000a00 */
[----:B------:R5:W4:Y:S02]  /*0830*/  @!P1 LDG.E.EL R21, desc[UR4][R28.64+-0x300] ;  /* 0xfffd00041c159981 */ /* 0x000b24000c2e1900 */
[----:B-----5:R-:W-:Y:S01]  /*0840*/  IMAD.WIDE R42, R45, 0x4, R42 ;  /* 0x000000042d2a7825 */ /* 0x020fe200078e022a */
[----:B------:R-:W-:-:S03]  /*0850*/  CS2R R28, SRZ ;  /* 0x00000000001c7805 */ /* 0x000fc6000001ff00 */
[----:B-1----:R-:W-:-:S03]  /*0860*/  IMAD.WIDE R24, R45, 0x4, R24 ;  /* 0x000000042d187825 */ /* 0x002fc600078e0218 */
[----:B------:R-:W5:Y:S04]  /*0870*/  @!P3 LDG.E.EL R28, desc[UR4][R42.64+-0x600] ;  /* 0xfffa00042a1cb981 */ /* 0x000f68000c2e1900 */
[----:B------:R1:W5:Y:S01]  /*0880*/  @!P3 LDG.E.EL R29, desc[UR4][R42.64+-0x600] ;  /* 0xfffa00042a1db981 */ /* 0x000362000c2e1900 */
[----:B------:R-:W-:-:S04]  /*0890*/  IMAD.WIDE R32, R45, 0x4, R32 ;  /* 0x000000042d207825 */ /* 0x000fc800078e0220 */
[----:B0-----:R-:W-:-:S04]  /*08a0*/  IMAD.WIDE R22, R45, 0x4, R22 ;  /* 0x000000042d167825 */ /* 0x001fc800078e0216 */
[----:B------:R-:W-:Y:S01]  /*08b0*/  IMAD.MOV.U32 R40, RZ, RZ, 0x3e800000 ;  /* 0x3e800000ff287424 */ /* 0x000fe200078e00ff */
[----:B--2---:R-:W-:-:S05]  /*08c0*/  SEL R35, R26, RZ, !P0 ;  /* 0x000000ff1a237207 */ /* 0x004fca0004000000 */
[----:B------:R-:W-:-:S06]  /*08d0*/  FADD R35, R35, 0.0010000000474974513054 ;  /* 0x3a83126f23237421 */ /* 0x000fcc0000000000 */
[----:B------:R-:W0:Y:S01]  /*08e0*/  MUFU.SQRT R35, R35 ;  /* 0x0000002300237308 */ /* 0x000e220000002000 */
[----:B------:R-:W-:-:S05]  /*08f0*/  SEL R30, R30, RZ, !P0 ;  /* 0x000000ff1e1e7207 */ /* 0x000fca0004000000 */
[----:B------:R-:W-:Y:S01]  /*0900*/  FADD R44, R30, 0.0010000000474974513054 ;  /* 0x3a83126f1e2c7421 */ /* 0x000fe20000000000 */
[----:B------:R-:W-:Y:S02]  /*0910*/  CS2R R30, SRZ ;  /* 0x00000000001e7805 */ /* 0x000fe4000001ff00 */
[----:B-1----:R-:W-:Y:S02]  /*0920*/  SEL R42, R34, RZ, !P1 ;  /* 0x000000ff222a7207 */ /* 0x002fe40004800000 */
[C---:B0-----:R-:W-:Y:S02]  /*0930*/  FSETP.GT.AND P5, PT, R35.reuse, 8.50705917302346158658e+37, PT ;  /* 0x7e8000002300780b */ /* 0x041fe40003fa4000 */
[----:B------:R-:W2:Y:S01]  /*0940*/  @!P3 LDG.E.EL R30, desc[UR4][R24.64+-0x600] ;  /* 0xfffa0004181eb981 */ /* 0x000ea2000c2e1900 */
[----:B------:R-:W-:Y:S01]  /*0950*/  FSETP.GEU.AND P4, PT, R35, 1.175494350822287508e-38, PT ;  /* 0x008000002300780b */ /* 0x000fe20003f8e000 */
[----:B------:R-:W0:Y:S02]  /*0960*/  MUFU.SQRT R44, R44 ;  /* 0x0000002c002c7308 */ /* 0x000e240000002000 */
[----:B------:R1:W2:Y:S01]  /*0970*/  @!P3 LDG.E.EL R31, desc[UR4][R24.64+-0x600] ;  /* 0xfffa0004181fb981 */ /* 0x0002a2000c2e1900 */
[----:B------:R-:W-:-:S02]  /*0980*/  CS2R R26, SRZ ;  /* 0x00000000001a7805 */ /* 0x000fc4000001ff00 */
[----:B------:R-:W-:-:S04]  /*0990*/  SEL R41, R41, RZ, !P1 ;  /* 0x000000ff29297207 */ /* 0x000fc80004800000 */
[----:B------:R-:W2:Y:S01]  /*09a0*/  @!P3 LDG.E.EL R26, desc[UR4][R32.64+-0x600] ;  /* 0xfffa0004201ab981 */ /* 0x000ea2000c2e1900 */
[----:B------:R-:W-:Y:S01]  /*09b0*/  @P5 FMUL R35, R35, 0.25 ;  /* 0x3e80000023235820 */ /* 0x000fe20000400000 */
[----:B-1----:R-:W-:Y:S02]  /*09c0*/  FADD R24, R42, 0.0010000000474974513054 ;  /* 0x3a83126f2a187421 */ /* 0x002fe40000000000 */
[----:B------:R1:W2:Y:S01]  /*09d0*/  @!P3 LDG.E.EL R27, desc[UR4][R32.64+-0x600] ;  /* 0xfffa0004201bb981 */ /* 0x0002a2000c2e1900 */
[----:B------:R-:W-:-:S03]  /*09e0*/  @!P4 FMUL R35, R35, 16777216 ;  /* 0x4b8000002323c820 */ /* 0x000fc60000400000 */
[----:B------:R-:W0:Y:S01]  /*09f0*/  MUFU.SQRT R24, R24 ;  /* 0x0000001800187308 */ /* 0x000e220000002000 */
[----:B------:R-:W-:Y:S01]  /*0a00*/  FADD R41, R41, 0.0010000000474974513054 ;  /* 0x3a83126f29297421 */ /* 0x000fe20000000000 */
[----:B-1----:R-:W-:-:S06]  /*0a10*/  CS2R R32, SRZ ;  /* 0x0000000000207805 */ /* 0x002fcc000001ff00 */
[----:B------:R-:W1:Y:S01]  /*0a20*/  MUFU.RCP R35, R35 ;  /* 0x0000002300237308 */ /* 0x000e620000001000 */
[----:B0-----:R-:W-:Y:S01]  /*0a30*/  FSETP.GT.AND P6, PT, R44, 8.50705917302346158658e+37, PT ;  /* 0x7e8000002c00780b */ /* 0x001fe20003fc4000 */
[----:B------:R-:W2:Y:S01]  /*0a40*/  @P2 LDG.E.EL R32, desc[UR4][R22.64+-0x900] ;  /* 0xfff7000416202981 */ /* 0x000ea2000c2e1900 */
[----:B------:R-:W-:-:S03]  /*0a50*/  FSEL R34, R40, 1, P5 ;  /* 0x3f80000028227808 */ /* 0x000fc60002800000 */
[----:B------:R0:W2:Y:S01]  /*0a60*/  @P2 LDG.E.EL R33, desc[UR4][R22.64+-0x900] ;  /* 0xfff7000416212981 */ /* 0x0000a2000c2e1900 */
[----:B------:R-:W-:Y:S01]  /*0a70*/  FSETP.GEU.AND P5, PT, R44, 1.175494350822287508e-38, PT ;  /* 0x008000002c00780b */ /* 0x000fe20003fae000 */
[----:B------:R-:W-:Y:S01]  /*0a80*/  @!P4 FMUL R34, R34, 16777216 ;  /* 0x4b8000002222c820 */ /* 0x000fe20000400000 */
[----:B------:R-:W-:Y:S01]  /*0a90*/  FSETP.GT.AND P4, PT, R24, 8.50705917302346158658e+37, PT ;  /* 0x7e8000001800780b */ /* 0x000fe20003f84000 */
[----:B0-----:R-:W0:Y:S02]  /*0aa0*/  MUFU.SQRT R23, R41 ;  /* 0x0000002900177308 */ /* 0x001e240000002000 */
[----:B-1----:R-:W-:Y:S01]  /*0ab0*/  FMUL R34, R35, R34 ;  /* 0x0000002223227220 */ /* 0x002fe20000400000 */
[----:B------:R-:W-:Y:S01]  /*0ac0*/  FSEL R35, R40, 1, P6 ;  /* 0x3f80000028237808 */ /* 0x000fe20003000000 */
[----:B------:R-:W-:Y:S01]  /*0ad0*/  @P6 FMUL R44, R44, 0.25 ;  /* 0x3e8000002c2c6820 */ /* 0x000fe20000400000 */
[----:B---3--:R-:W-:-:S05]  /*0ae0*/  SEL R22, R36, RZ, !P3 ;  /* 0x000000ff24167207 */ /* 0x008fca0005800000 */
[----:B------:R-:W-:Y:S01]  /*0af0*/  @!P5 FMUL R44, R44, 16777216 ;  /* 0x4b8000002c2cd820 */ /* 0x000fe20000400000 */
[----:B------:R-:W-:Y:S01]  /*0b00*/  @!P5 FMUL R35, R35, 16777216 ;  /* 0x4b8000002323d820 */ /* 0x000fe20000400000 */
[C---:B------:R-:W-:Y:S01]  /*0b10*/  FSETP.GEU.AND P5, PT, R24.reuse, 1.175494350822287508e-38, PT ;  /* 0x008000001800780b */ /* 0x040fe20003fae000 */
[----:B------:R-:W-:Y:S01]  /*0b20*/  @P4 FMUL R24, R24, 0.25 ;  /* 0x3e80000018184820 */ /* 0x000fe20000400000 */
[----:B------:R-:W-:Y:S02]  /*0b30*/  FSEL R36, R40, 1, P4 ;  /* 0x3f80000028247808 */ /* 0x000fe40002000000 */
[C---:B0-----:R-:W-:Y:S01]  /*0b40*/  FSETP.GT.AND P6, PT, R23.reuse, 8.50705917302346158658e+37, PT ;  /* 0x7e8000001700780b */ /* 0x041fe20003fc4000 */
[----:B------:R-:W-:Y:S01]  /*0b50*/  FADD R22, R22, 0.0010000000474974513054 ;  /* 0x3a83126f16167421 */ /* 0x000fe20000000000 */
[----:B------:R-:W-:Y:S02]  /*0b60*/  FSETP.GEU.AND P4, PT, R23, 1.175494350822287508e-38, PT ;  /* 0x008000001700780b */ /* 0x000fe40003f8e000 */
[----:B------:R-:W-:-:S03]  /*0b70*/  SEL R39, R39, RZ, !P3 ;  /* 0x000000ff27277207 */ /* 0x000fc60005800000 */
[----:B------:R-:W0:Y:S02]  /*0b80*/  MUFU.SQRT R22, R22 ;  /* 0x0000001600167308 */ /* 0x000e240000002000 */
[----:B------:R-:W-:-:S04]  /*0b90*/  FADD R39, R39, 0.0010000000474974513054 ;  /* 0x3a83126f27277421 */ /* 0x000fc80000000000 */
[----:B------:R-:W-:-:S04]  /*0ba0*/  @P6 FMUL R23, R23, 0.25 ;  /* 0x3e80000017176820 */ /* 0x000fc80000400000 */
[----:B------:R-:W-:Y:S01]  /*0bb0*/  @!P4 FMUL R23, R23, 16777216 ;  /* 0x4b8000001717c820 */ /* 0x000fe20000400000 */
[----:B------:R-:W1:Y:S01]  /*0bc0*/  MUFU.SQRT R25, R39 ;  /* 0x0000002700197308 */ /* 0x000e620000002000 */
[----:B------:R-:W-:Y:S01]  /*0bd0*/  @!P5 FMUL R24, R24, 16777216 ;  /* 0x4b8000001818d820 */ /* 0x000fe20000400000 */
[----:B------:R-:W-:Y:S01]  /*0be0*/  @!P5 FMUL R36, R36, 16777216 ;  /* 0x4b8000002424d820 */ /* 0x000fe20000400000 */
[----:B0-----:R-:W-:-:S05]  /*0bf0*/  FSETP.GT.AND P5, PT, R22, 8.50705917302346158658e+37, PT ;  /* 0x7e8000001600780b */ /* 0x001fca0003fa4000 */
[----:B------:R-:W0:Y:S01]  /*0c00*/  MUFU.RCP R23, R23 ;  /* 0x0000001700177308 */ /* 0x000e220000001000 */
[----:B------:R-:W-:Y:S02]  /*0c10*/  FSEL R42, R40, 1, P6 ;  /* 0x3f800000282a7808 */ /* 0x000fe40003000000 */
[----:B------:R-:W-:-:S03]  /*0c20*/  SEL R37, R37, RZ, P2 ;  /* 0x000000ff25257207 */ /* 0x000fc60001000000 */
[----:B------:R-:W-:Y:S01]  /*0c30*/  @!P4 FMUL R42, R42, 16777216 ;  /* 0x4b8000002a2ac820 */ /* 0x000fe20000400000 */
[----:B-1----:R-:W-:Y:S01]  /*0c40*/  FSETP.GT.AND P4, PT, R25, 8.50705917302346158658e+37, PT ;  /* 0x7e8000001900780b */ /* 0x002fe20003f84000 */
[----:B------:R-:W-:Y:S01]  /*0c50*/  FADD R43, R37, 0.0010000000474974513054 ;  /* 0x3a83126f252b7421 */ /* 0x000fe20000000000 */
[C---:B------:R-:W-:Y:S01]  /*0c60*/  FSETP.GEU.AND P6, PT, R22.reuse, 1.175494350822287508e-38, PT ;  /* 0x008000001600780b */ /* 0x040fe20003fce000 */
[----:B------:R-:W-:Y:S01]  /*0c70*/  @P5 FMUL R22, R22, 0.25 ;  /* 0x3e80000016165820 */ /* 0x000fe20000400000 */
[----:B0-----:R-:W-:Y:S01]  /*0c80*/  FMUL R37, R23, R42 ;  /* 0x0000002a17257220 */ /* 0x001fe20000400000 */
[----:B------:R-:W-:Y:S02]  /*0c90*/  FSEL R23, R40, 1, P5 ;  /* 0x3f80000028177808 */ /* 0x000fe40002800000 */
[C---:B------:R-:W-:Y:S01]  /*0ca0*/  FSETP.GEU.AND P5, PT, R25.reuse, 1.175494350822287508e-38, PT ;  /* 0x008000001900780b */ /* 0x040fe20003fae000 */
[----:B------:R0:W-:Y:S05]  /*0cb0*/  MUFU.RCP R41, R24 ;  /* 0x0000001800297308 */ /* 0x0001ea0000001000 */
[----:B------:R-:W-:-:S03]  /*0cc0*/  @P4 FMUL R25, R25, 0.25 ;  /* 0x3e80000019194820 */ /* 0x000fc60000400000 */
[----:B------:R-:W1:Y:S01]  /*0cd0*/  MUFU.SQRT R43, R43 ;  /* 0x0000002b002b7308 */ /* 0x000e620000002000 */
[----:B0-----:R-:W-:-:S05]  /*0ce0*/  SEL R24, R38, RZ, P2 ;  /* 0x000000ff26187207 */ /* 0x001fca0001000000 */
[----:B------:R-:W-:Y:S01]  /*0cf0*/  FADD R24, R24, 0.0010000000474974513054 ;  /* 0x3a83126f18187421 */ /* 0x000fe20000000000 */
[----:B------:R-:W-:Y:S01]  /*0d00*/  @!P5 FMUL R25, R25, 16777216 ;  /* 0x4b8000001919d820 */ /* 0x000fe20000400000 */
[----:B------:R-:W-:-:S04]  /*0d10*/  @!P6 FMUL R22, R22, 16777216 ;  /* 0x4b8000001616e820 */ /* 0x000fc80000400000 */
[----:B------:R-:W0:Y:S01]  /*0d20*/  MUFU.SQRT R24, R24 ;  /* 0x0000001800187308 */ /* 0x000e220000002000 */
[----:B------:R-:W-:Y:S01]  /*0d30*/  @!P6 FMUL R23, R23, 16777216 ;  /* 0x4b8000001717e820 */ /* 0x000fe20000400000 */
[----:B-1----:R-:W-:-:S06]  /*0d40*/  FSETP.GT.AND P6, PT, R43, 8.50705917302346158658e+37, PT ;  /* 0x7e8000002b00780b */ /* 0x002fcc0003fc4000 */
[----:B------:R-:W1:Y:S01]  /*0d50*/  MUFU.RCP R39, R25 ;  /* 0x0000001900277308 */ /* 0x000e620000001000 */
[----:B------:R-:W-:-:S05]  /*0d60*/  FSEL R42, R40, 1, P4 ;  /* 0x3f800000282a7808 */ /* 0x000fca0002000000 */
[----:B------:R-:W-:Y:S01]  /*0d70*/  @!P5 FMUL R42, R42, 16777216 ;  /* 0x4b8000002a2ad820 */ /* 0x000fe20000400000 */
[----:B0-----:R-:W-:Y:S02]  /*0d80*/  FSETP.GT.AND P5, PT, R24, 8.50705917302346158658e+37, PT ;  /* 0x7e8000001800780b */ /* 0x001fe40003fa4000 */
[C---:B------:R-:W-:Y:S01]  /*0d90*/  FSETP.GEU.AND P4, PT, R43.reuse, 1.175494350822287508e-38, PT ;  /* 0x008000002b00780b */ /* 0x040fe20003f8e000 */
[----:B------:R-:W-:Y:S01]  /*0da0*/  @P6 FMUL R43, R43, 0.25 ;  /* 0x3e8000002b2b6820 */ /* 0x000fe20000400000 */
[----:B-1----:R-:W-:Y:S01]  /*0db0*/  FMUL R39, R39, R42 ;  /* 0x0000002a27277220 */ /* 0x002fe20000400000 */
[----:B------:R-:W-:Y:S02]  /*0dc0*/  FSEL R42, R40, 1, P6 ;  /* 0x3f800000282a7808 */ /* 0x000fe40003000000 */
[C---:B------:R-:W-:Y:S01]  /*0dd0*/  FSETP.GEU.AND P6, PT, R24.reuse, 1.175494350822287508e-38, PT ;  /* 0x008000001800780b */ /* 0x040fe20003fce000 */
[----:B------:R-:W0:Y:S05]  /*0de0*/  MUFU.RCP R38, R22 ;  /* 0x0000001600267308 */ /* 0x000e2a0000001000 */
[----:B------:R-:W-:Y:S01]  /*0df0*/  @P5 FMUL R24, R24, 0.25 ;  /* 0x3e80000018185820 */ /* 0x000fe20000400000 */
[----:B------:R-:W-:Y:S01]  /*0e00*/  FMUL R36, R41, R36 ;  /* 0x0000002429247220 */ /* 0x000fe20000400000 */
[----:B------:R-:W-:-:S05]  /*0e10*/  @!P4 FMUL R43, R43, 16777216 ;  /* 0x4b8000002b2bc820 */ /* 0x000fca0000400000 */
[----:B------:R-:W-:Y:S01]  /*0e20*/  @!P6 FMUL R24, R24, 16777216 ;  /* 0x4b8000001818e820 */ /* 0x000fe20000400000 */
[----:B------:R-:W1:Y:S01]  /*0e30*/  MUFU.RCP R44, R44 ;  /* 0x0000002c002c7308 */ /* 0x000e620000001000 */
[----:B0-----:R-:W-:Y:S02]  /*0e40*/  FMUL R38, R38, R23 ;  /* 0x0000001726267220 */ /* 0x001fe40000400000 */
[----:B------:R-:W0:Y:S05]  /*0e50*/  LDC.64 R22, c[0x0][0x2a0] ;  /* 0x0000a800ff167b82 */ /* 0x000e2a0000000a00 */
[----:B------:R3:W0:Y:S03]  /*0e60*/  MUFU.RCP R41, R24 ;  /* 0x0000001800297308 */ /* 0x0006260000001000 */
[----:B---3--:R-:W3:Y:S05]  /*0e70*/  LDC.64 R24, c[0x0][0x2a8] ;  /* 0x0000aa00ff187b82 */ /* 0x008eea0000000a00 */
[----:B------:R-:W0:Y:S01]  /*0e80*/  MUFU.RCP R43, R43 ;  /* 0x0000002b002b7308 */ /* 0x000e220000001000 */
[----:B-1----:R-:W-:Y:S01]  /*0e90*/  FMUL R35, R44, R35 ;  /* 0x000000232c237220 */ /* 0x002fe20000400000 */
[----:B------:R-:W-:Y:S01]  /*0ea0*/  FSEL R44, R40, 1, P5 ;  /* 0x3f800000282c7808 */ /* 0x000fe20002800000 */
[----:B------:R-:W-:-:S04]  /*0eb0*/  @!P4 FMUL R42, R42, 16777216 ;  /* 0x4b8000002a2ac820 */ /* 0x000fc80000400000 */
[----:B------:R-:W-:Y:S01]  /*0ec0*/  @!P6 FMUL R44, R44, 16777216 ;  /* 0x4b8000002c2ce820 */ /* 0x000fe20000400000 */
[----:B0-----:R-:W-:-:S04]  /*0ed0*/  IMAD.WIDE R22, R45, 0x4, R22 ;  /* 0x000000042d167825 */ /* 0x001fc800078e0216 */
[----:B------:R-:W-:Y:S01]  /*0ee0*/  FMUL R41, R41, R44 ;  /* 0x0000002c29297220 */ /* 0x000fe20000400000 */
[----:B------:R-:W-:Y:S01]  /*0ef0*/  FMUL R40, R43, R42 ;  /* 0x0000002a2b287220 */ /* 0x000fe20000400000 */
[----:B------:R-:W-:-:S06]  /*0f00*/  CS2R R42, SRZ ;  /* 0x00000000002a7805 */ /* 0x000fcc000001ff00 */
[----:B------:R-:W2:Y:S01]  /*0f10*/  @P2 LDG.E.EL R42, desc[UR4][R22.64+-0x900] ;  /* 0xfff70004162a2981 */ /* 0x000ea2000c2e1900 */
[----:B---3--:R-:W-:Y:S01]  /*0f20*/  IMAD.WIDE R24, R45, 0x4, R24 ;  /* 0x000000042d187825 */ /* 0x008fe200078e0218 */
[----:B------:R-:W-:Y:S02]  /*0f30*/  CS2R R44, SRZ ;  /* 0x00000000002c7805 */ /* 0x000fe4000001ff00 */
[----:B------:R0:W3:Y:S04]  /*0f40*/  @P2 LDG.E.EL R43, desc[UR4][R22.64+-0x900] ;  /* 0xfff70004162b2981 */ /* 0x0000e8000c2e1900 */
[----:B------:R-:W3:Y:S04]  /*0f50*/  @P2 LDG.E.EL R45, desc[UR4][R24.64+-0x900] ;  /* 0xfff70004182d2981 */ /* 0x000ee8000c2e1900 */
[----:B------:R-:W3:Y:S01]  /*0f60*/  @P2 LDG.E.EL R44, desc[UR4][R24.64+-0x900] ;  /* 0xfff70004182c2981 */ /* 0x000ee2000c2e1900 */
[----:B----4-:R-:W-:-:S02]  /*0f70*/  SEL R8, R8, RZ, !P0 ;  /* 0x000000ff08087207 */ /* 0x010fc40004000000 */
[----:B0-----:R-:W-:Y:S02]  /*0f80*/  SEL R23, R10, RZ, !P0 ;  /* 0x000000ff0a177207 */ /* 0x001fe40004000000 */
[----:B------:R-:W-:Y:S02]  /*0f90*/  SEL R11, R11, RZ, !P0 ;  /* 0x000000ff0b0b7207 */ /* 0x000fe40004000000 */
[----:B------:R-:W-:Y:S01]  /*0fa0*/  SEL R10, R9, RZ, !P0 ;  /* 0x000000ff090a7207 */ /* 0x000fe20004000000 */
[----:B------:R-:W-:Y:S01]  /*0fb0*/  FADD R9, R8, -R23 ;  /* 0x8000001708097221 */ /* 0x000fe20000000000 */
[----:B------:R-:W-:-:S03]  /*0fc0*/  SEL R23, R16, RZ, !P1 ;  /* 0x000000ff10177207 */ /* 0x000fc60004800000 */
[----:B------:R-:W-:Y:S01]  /*0fd0*/  FADD R8, R10, -R11 ;  /* 0x8000000b0a087221 */ /* 0x000fe20000000000 */
[----:B------:R-:W-:Y:S02]  /*0fe0*/  SEL R10, R2, RZ, !P1 ;  /* 0x000000ff020a7207 */ /* 0x000fe40004800000 */
[----:B------:R-:W-:Y:S01]  /*0ff0*/  SEL R6, R6, RZ, !P3 ;  /* 0x000000ff06067207 */ /* 0x000fe20005800000 */
[----:B------:R-:W-:Y:S01]  /*1000*/  FMUL R2, R34, R9 ;  /* 0x0000000922027220 */ /* 0x000fe20000400000 */
[----:B------:R-:W-:Y:S01]  /*1010*/  SEL R16, R5, RZ, !P1 ;  /* 0x000000ff05107207 */ /* 0x000fe20004800000 */
[----:B------:R-:W-:Y:S01]  /*1020*/  FADD R5, R10, -R23 ;  /* 0x800000170a057221 */ /* 0x000fe20000000000 */
[----:B------:R-:W-:Y:S02]  /*1030*/  SEL R3, R3, RZ, !P3 ;  /* 0x000000ff03037207 */ /* 0x000fe40005800000 */
[----:B------:R-:W-:Y:S01]  /*1040*/  SEL R9, R4, RZ, P2 ;  /* 0x000000ff04097207 */ /* 0x000fe20001000000 */
[----:B------:R-:W-:Y:S01]  /*1050*/  FMUL R36, R36, R5 ;  /* 0x0000000524247220 */ /* 0x000fe20000400000 */
[----:B------:R-:W-:Y:S01]  /*1060*/  SEL R7, R7, RZ, P2 ;  /* 0x000000ff07077207 */ /* 0x000fe20001000000 */
[----:B------:R-:W-:Y:S01]  /*1070*/  FMUL R35, R35, R8 ;  /* 0x0000000823237220 */ /* 0x000fe20000400000 */
[----:B------:R-:W-:-:S02]  /*1080*/  SEL R17, R17, RZ, !P1 ;  /* 0x000000ff11117207 */ /* 0x000fc40004800000 */
[----:B-----5:R-:W-:-:S03]  /*1090*/  SEL R8, R29, RZ, !P3 ;  /* 0x000000ff1d087207 */ /* 0x020fc60005800000 */
[----:B------:R-:W-:Y:S01]  /*10a0*/  FADD R10, R16, -R17 ;  /* 0x80000011100a7221 */ /* 0x000fe20000000000 */
[----:B------:R-:W-:Y:S02]  /*10b0*/  SEL R21, R21, RZ, !P1 ;  /* 0x000000ff15157207 */ /* 0x000fe40004800000 */
[----:B------:R-:W-:Y:S01]  /*10c0*/  SEL R20, R20, RZ, !P1 ;  /* 0x000000ff14147207 */ /* 0x000fe20004800000 */
[----:B------:R-:W-:Y:S01]  /*10d0*/  FMUL R37, R37, R10 ;  /* 0x0000000a25257220 */ /* 0x000fe20000400000 */
[----:B------:R-:W-:Y:S02]  /*10e0*/  SEL R11, R12, RZ, !P0 ;  /* 0x000000ff0c0b7207 */ /* 0x000fe40004000000 */
[----:B------:R-:W-:Y:S02]  /*10f0*/  SEL R14, R14, RZ, !P0 ;  /* 0x000000ff0e0e7207 */ /* 0x000fe40004000000 */
[----:B------:R-:W-:-:S03]  /*1100*/  SEL R15, R15, RZ, !P0 ;  /* 0x000000ff0f0f7207 */ /* 0x000fc60004000000 */
[----:B------:R-:W-:Y:S01]  /*1110*/  FFMA R2, R11, R2, R14 ;  /* 0x000000020b027223 */ /* 0x000fe2000000000e */
[----:B--2---:R-:W-:Y:S02]  /*1120*/  SEL R26, R26, RZ, !P3 ;  /* 0x000000ff1a1a7207 */ /* 0x004fe40005800000 */
[----:B------:R-:W-:-:S03]  /*1130*/  SEL R27, R27, RZ, !P3 ;  /* 0x000000ff1b1b7207 */ /* 0x000fc60005800000 */
[----:B------:R-:W-:Y:S02]  /*1140*/  FADD R5, R3, -R26 ;  /* 0x8000001a03057221 */ /* 0x000fe40000000000 */
[----:B------:R-:W-:Y:S02]  /*1150*/  FADD R4, R6, -R27 ;  /* 0x8000001b06047221 */ /* 0x000fe40000000000 */
[----:B------:R-:W-:Y:S02]  /*1160*/  FMUL R5, R38, R5 ;  /* 0x0000000526057220 */ /* 0x000fe40000400000 */
[----:B------:R-:W-:Y:S01]  /*1170*/  FMUL R39, R39, R4 ;  /* 0x0000000427277220 */ /* 0x000fe20000400000 */
[----:B------:R-:W-:Y:S02]  /*1180*/  SEL R32, R32, RZ, P2 ;  /* 0x000000ff20207207 */ /* 0x000fe40001000000 */
[----:B------:R-:W-:-:S03]  /*1190*/  SEL R6, R33, RZ, P2 ;  /* 0x000000ff21067207 */ /* 0x000fc60001000000 */
[----:B------:R-:W-:Y:S02]  /*11a0*/  FADD R9, R9, -R32 ;  /* 0x8000002009097221 */ /* 0x000fe40000000000 */
[----:B------:R-:W-:Y:S01]  /*11b0*/  FADD R4, R7, -R6 ;  /* 0x8000000607047221 */ /* 0x000fe20000000000 */
[----:B------:R-:W-:Y:S01]  /*11c0*/  SEL R6, R28, RZ, !P3 ;  /* 0x000000ff1c067207 */ /* 0x000fe20005800000 */
[----:B------:R-:W-:Y:S01]  /*11d0*/  FMUL R9, R40, R9 ;  /* 0x0000000928097220 */ /* 0x000fe20000400000 */
[----:B------:R-:W-:Y:S01]  /*11e0*/  SEL R7, R30, RZ, !P3 ;  /* 0x000000ff1e077207 */ /* 0x000fe20005800000 */
[----:B------:R-:W-:Y:S01]  /*11f0*/  FMUL R41, R41, R4 ;  /* 0x0000000429297220 */ /* 0x000fe20000400000 */
[----:B------:R-:W-:-:S03]  /*1200*/  SEL R31, R31, RZ, !P3 ;  /* 0x000000ff1f1f7207 */ /* 0x000fc60005800000 */
[----:B------:R-:W-:Y:S02]  /*1210*/  FFMA R6, R6, R5, R7 ;  /* 0x0000000506067223 */ /* 0x000fe40000000007 */
[----:B------:R-:W0:Y:S01]  /*1220*/  LDC.64 R4, c[0x0][0x2b0] ;  /* 0x0000ac00ff047b82 */ /* 0x000e220000000a00 */
[----:B------:R-:W-:Y:S01]  /*1230*/  FFMA R39, R8, R39, R31 ;  /* 0x0000002708277223 */ /* 0x000fe2000000001f */
[----:B------:R-:W-:Y:S02]  /*1240*/  SEL R8, R19, RZ, !P1 ;  /* 0x000000ff13087207 */ /* 0x000fe40004800000 */
[----:B------:R-:W-:Y:S02]  /*1250*/  SEL R3, R18, RZ, !P1 ;  /* 0x000000ff12037207 */ /* 0x000fe40004800000 */
[----:B------:R-:W-:Y:S01]  /*1260*/  FSETP.GEU.AND P4, PT, R6, RZ, PT ;  /* 0x000000ff0600720b */ /* 0x000fe20003f8e000 */
[----:B------:R-:W-:Y:S01]  /*1270*/  FFMA R37, R8, R37, R21 ;  /* 0x0000002508257223 */ /* 0x000fe20000000015 */
[----:B------:R-:W-:Y:S01]  /*1280*/  SEL R8, R13, RZ, !P0 ;  /* 0x000000ff0d087207 */ /* 0x000fe20004000000 */
[----:B------:R-:W-:Y:S01]  /*1290*/  FFMA R3, R3, R36, R20 ;  /* 0x0000002403037223 */ /* 0x000fe20000000014 */
[----:B------:R-:W-:-:S03]  /*12a0*/  FSEL R6, R6, RZ, P4 ;  /* 0x000000ff06067208 */ /* 0x000fc60002000000 */
[----:B------:R-:W-:Y:S01]  /*12b0*/  FFMA R35, R8, R35, R15 ;  /* 0x0000002308237223 */ /* 0x000fe2000000000f */
[----:B0-----:R-:W-:Y:S01]  /*12c0*/  IMAD.WIDE R4, R0, 0x4, R4 ;  /* 0x0000000400047825 */ /* 0x001fe200078e0204 */
[----:B------:R-:W-:Y:S02]  /*12d0*/  SEL R42, R42, RZ, P2 ;  /* 0x000000ff2a2a7207 */ /* 0x000fe40001000000 */
[----:B---3--:R-:W-:Y:S02]  /*12e0*/  SEL R43, R43, RZ, P2 ;  /* 0x000000ff2b2b7207 */ /* 0x008fe40001000000 */
[----:B------:R-:W-:Y:S02]  /*12f0*/  SEL R45, R45, RZ, P2 ;  /* 0x000000ff2d2d7207 */ /* 0x000fe40001000000 */
[----:B------:R-:W-:-:S03]  /*1300*/  SEL R44, R44, RZ, P2 ;  /* 0x000000ff2c2c7207 */ /* 0x000fc60001000000 */
[----:B------:R-:W-:Y:S02]  /*1310*/  FFMA R9, R42, R9, R45 ;  /* 0x000000092a097223 */ /* 0x000fe4000000002d */
[----:B------:R-:W-:-:S03]  /*1320*/  FFMA R41, R43, R41, R44 ;  /* 0x000000292b297223 */ /* 0x000fc6000000002c */
[----:B------:R-:W-:Y:S02]  /*1330*/  FSETP.GEU.AND P6, PT, R9, RZ, PT ;  /* 0x000000ff0900720b */ /* 0x000fe40003fce000 */
[----:B------:R-:W-:Y:S02]  /*1340*/  FSETP.GEU.AND P5, PT, R41, RZ, PT ;  /* 0x000000ff2900720b */ /* 0x000fe40003fae000 */
[----:B------:R-:W-:Y:S02]  /*1350*/  FSEL R9, R9, RZ, P6 ;  /* 0x000000ff09097208 */ /* 0x000fe40003000000 */
[----:B------:R-:W-:Y:S02]  /*1360*/  FSETP.GEU.AND P6, PT, R39, RZ, PT ;  /* 0x000000ff2700720b */ /* 0x000fe40003fce000 */
[----:B------:R-:W-:Y:S02]  /*1370*/  FSEL R41, R41, RZ, P5 ;  /* 0x000000ff29297208 */ /* 0x000fe40002800000 */
[----:B------:R-:W-:-:S02]  /*1380*/  FSEL R7, R39, RZ, P6 ;  /* 0x000000ff27077208 */ /* 0x000fc40003000000 */
[----:B------:R-:W-:Y:S02]  /*1390*/  @P3 FSEL R6, R9, RZ, P2 ;  /* 0x000000ff09063208 */ /* 0x000fe40001000000 */
[----:B------:R-:W-:Y:S02]  /*13a0*/  @P3 FSEL R7, R41, RZ, P2 ;  /* 0x000000ff29073208 */ /* 0x000fe40001000000 */
[----:B------:R-:W-:Y:S02]  /*13b0*/  FSETP.GEU.AND P2, PT, R3, RZ, PT ;  /* 0x000000ff0300720b */ /* 0x000fe40003f4e000 */
[----:B------:R-:W-:Y:S02]  /*13c0*/  FSETP.GEU.AND P3, PT, R37, RZ, PT ;  /* 0x000000ff2500720b */ /* 0x000fe40003f6e000 */
[----:B------:R-:W-:Y:S02]  /*13d0*/  @!P1 FSEL R6, R3, RZ, P2 ;  /* 0x000000ff03069208 */ /* 0x000fe40001000000 */
[----:B------:R-:W-:-:S02]  /*13e0*/  @!P1 FSEL R7, R37, RZ, P3 ;  /* 0x000000ff25079208 */ /* 0x000fc40001800000 */
[C---:B------:R-:W-:Y:S02]  /*13f0*/  FSETP.GEU.AND P1, PT, R2.reuse, RZ, PT ;  /* 0x000000ff0200720b */ /* 0x040fe40003f2e000 */
[C---:B------:R-:W-:Y:S02]  /*1400*/  FSETP.GEU.AND P2, PT, R35.reuse, RZ, PT ;  /* 0x000000ff2300720b */ /* 0x040fe40003f4e000 */
[----:B------:R-:W-:Y:S02]  /*1410*/  @!P0 FSEL R6, R2, RZ, P1 ;  /* 0x000000ff02068208 */ /* 0x000fe40000800000 */
[----:B------:R-:W-:-:S05]  /*1420*/  @!P0 FSEL R7, R35, RZ, P2 ;  /* 0x000000ff23078208 */ /* 0x000fca0001000000 */
[----:B------:R-:W-:Y:S01]  /*1430*/  STG.E.64 desc[UR4][R4.64], R6 ;  /* 0x0000000604007986 */ /* 0x000fe2000c101b04 */
[----:B------:R-:W-:Y:S05]  /*1440*/  EXIT ;  /* 0x000000000000794d */ /* 0x000fea0003800000 */
.L_x_0:
[----:B------:R-:W-:-:S00]  /*1450*/  BRA `(.L_x_0) ;  /* 0xfffffffc00fc7947 */ /* 0x000fc0000383ffff */
[----:B------:R-:W-:-:S00]  /*1460*/  NOP ;  /* 0x0000000000007918 */ /* 0x000fc00000000000 */
        /* <DEDUP_REMOVED lines=9> */
.L_x_1:


//--------------------- .nv.global.init           --------------------------
	.section	.nv.global.init,"aw",@progbits
.nv.global.init:
	.type		_$_str,@object
	.size		_$_str,(_$_str_$_2 - _$_str)
_$_str:
        /*0000*/ 	.byte	0x5f, 0x5f, 0x43, 0x55, 0x44, 0x41, 0x5f, 0x46, 0x54, 0x5a, 0x00
	.type		_$_str_$_2,@object
	.size		_$_str_$_2,(.L_1 - _$_str_$_2)
_$_str_$_2:
        /*000b*/ 	.byte	0x5f, 0x5f, 0x43, 0x55, 0x44, 0x41, 0x5f, 0x50, 0x52, 0x45, 0x43, 0x5f, 0x53, 0x51, 0x52, 0x54
        /*001b*/ 	.byte	0x00
.L_1:


//--------------------- .nv.constant0.triton_poi_fused_cat_5 --------------------------
	.section	.nv.constant0.triton_poi_fused_cat_5,"a",@progbits
	.sectionflags	@""
	.align	4
.nv.constant0.triton_poi_fused_cat_5:
	.zero		700
